//
// Generated by NVIDIA NVVM Compiler
//
// Compiler Build ID: CL-36424714
// Cuda compilation tools, release 13.0, V13.0.88
// Based on NVVM 20.0.0
//

.version 9.0
.target sm_100
.address_size 64

	// .globl	_Z6BackupPhS_S_mS_S_S_
.global .align 4 .b8 precalc_xorwow_matrix[102400];
.global .align 4 .b8 precalc_xorwow_offset_matrix[102400];
.global .align 4 .b8 mrg32k3aM1[2304];
.global .align 4 .b8 mrg32k3aM2[2304];
.global .align 4 .b8 mrg32k3aM1SubSeq[2016];
.global .align 4 .b8 mrg32k3aM2SubSeq[2016];
.global .align 4 .b8 mrg32k3aM1Seq[2304];
.global .align 4 .b8 mrg32k3aM2Seq[2304];
.const .align 8 .b8 __cr_lgamma_table[72];

.visible .entry _Z6BackupPhS_S_mS_S_S_(
	.param .u64 .ptr .align 1 _Z6BackupPhS_S_mS_S_S__param_0,
	.param .u64 .ptr .align 1 _Z6BackupPhS_S_mS_S_S__param_1,
	.param .u64 .ptr .align 1 _Z6BackupPhS_S_mS_S_S__param_2,
	.param .u64 _Z6BackupPhS_S_mS_S_S__param_3,
	.param .u64 .ptr .align 1 _Z6BackupPhS_S_mS_S_S__param_4,
	.param .u64 .ptr .align 1 _Z6BackupPhS_S_mS_S_S__param_5,
	.param .u64 .ptr .align 1 _Z6BackupPhS_S_mS_S_S__param_6
)
{
	.reg .b16 	%rs<4>;
	.reg .b32 	%r<11>;
	.reg .b64 	%rd<20>;

	ld.param.u64 	%rd1, [_Z6BackupPhS_S_mS_S_S__param_0];
	ld.param.u64 	%rd2, [_Z6BackupPhS_S_mS_S_S__param_1];
	ld.param.u64 	%rd3, [_Z6BackupPhS_S_mS_S_S__param_2];
	ld.param.u32 	%r1, [_Z6BackupPhS_S_mS_S_S__param_3];
	ld.param.u64 	%rd4, [_Z6BackupPhS_S_mS_S_S__param_4];
	ld.param.u64 	%rd5, [_Z6BackupPhS_S_mS_S_S__param_5];
	ld.param.u64 	%rd6, [_Z6BackupPhS_S_mS_S_S__param_6];
	cvta.to.global.u64 	%rd7, %rd6;
	cvta.to.global.u64 	%rd8, %rd3;
	cvta.to.global.u64 	%rd9, %rd5;
	cvta.to.global.u64 	%rd10, %rd2;
	cvta.to.global.u64 	%rd11, %rd4;
	cvta.to.global.u64 	%rd12, %rd1;
	mov.u32 	%r2, %tid.x;
	mov.u32 	%r3, %ctaid.x;
	mov.u32 	%r4, %ntid.x;
	mad.lo.s32 	%r5, %r3, %r4, %r2;
	mov.u32 	%r6, %tid.y;
	mov.u32 	%r7, %ctaid.y;
	mov.u32 	%r8, %ntid.y;
	mad.lo.s32 	%r9, %r7, %r8, %r6;
	mad.lo.s32 	%r10, %r9, %r1, %r5;
	cvt.s64.s32 	%rd13, %r10;
	add.s64 	%rd14, %rd12, %rd13;
	ld.global.u8 	%rs1, [%rd14];
	add.s64 	%rd15, %rd11, %rd13;
	st.global.u8 	[%rd15], %rs1;
	add.s64 	%rd16, %rd10, %rd13;
	ld.global.u8 	%rs2, [%rd16];
	add.s64 	%rd17, %rd9, %rd13;
	st.global.u8 	[%rd17], %rs2;
	add.s64 	%rd18, %rd8, %rd13;
	ld.global.u8 	%rs3, [%rd18];
	add.s64 	%rd19, %rd7, %rd13;
	st.global.u8 	[%rd19], %rs3;
	ret;

}


// ===== COMPILED SASS (sm_100) =====

	.target	sm_100

	.elftype	@"ET_EXEC"


//--------------------- .note.nv.tkinfo           --------------------------
	.section	.note.nv.tkinfo,"",@"SHT_NOTE"
	.sectionflags	@"SHF_NOTE_NV_TKINFO"
	.tkinfo
        /*0018*/ 	.word	0x00000002
        /*0030*/ 	.string	""
        /*0030*/ 	.string	"ptxas"
        /*0030*/ 	.string	"Cuda compilation tools, release 13.0, V13.0.88"
        /*0030*/ 	.string	"Build cuda_13.0.r13.0/compiler.36424714_0"
        /*0030*/ 	.string	"-arch sm_100 -m 64 "



//--------------------- .note.nv.cuinfo           --------------------------
	.section	.note.nv.cuinfo,"",@"SHT_NOTE"
	.sectionflags	@"SHF_NOTE_NV_CUINFO"
        /*0018*/ 	.short	0x0002
        /*001a*/ 	.short	0x0064
        /*001c*/ 	.short	0x0082
	.zero		2


//--------------------- .nv.info                  --------------------------
	.section	.nv.info,"",@"SHT_CUDA_INFO"
	.align	4


	//----- nvinfo : EIATTR_REGCOUNT
	.align		4
        /*0000*/ 	.byte	0x04, 0x2f
        /*0002*/ 	.short	(.L_10 - .L_9)
	.align		4
.L_9:
        /*0004*/ 	.word	index@(_Z6BackupPhS_S_mS_S_S_)
        /*0008*/ 	.word	0x00000010


	//----- nvinfo : EIATTR_FRAME_SIZE
	.align		4
.L_10:
        /*000c*/ 	.byte	0x04, 0x11
        /*000e*/ 	.short	(.L_12 - .L_11)
	.align		4
.L_11:
        /*0010*/ 	.word	index@(_Z6BackupPhS_S_mS_S_S_)
        /*0014*/ 	.word	0x00000000


	//----- nvinfo : EIATTR_MIN_STACK_SIZE
	.align		4
.L_12:
        /*0018*/ 	.byte	0x04, 0x12
        /*001a*/ 	.short	(.L_14 - .L_13)
	.align		4
.L_13:
        /*001c*/ 	.word	index@(_Z6BackupPhS_S_mS_S_S_)
        /*0020*/ 	.word	0x00000000
.L_14:


//--------------------- .nv.compat                --------------------------
	.section	.nv.compat,"",@"SHT_CUDA_COMPAT_INFO"
	.align	4
        /*0000*/ 	.byte	0x02, 0x09, 0x00, 0x00, 0x02, 0x02, 0x01, 0x00, 0x02, 0x05, 0x05, 0x00, 0x03, 0x07, 0x01, 0x01
        /*0010*/ 	.byte	0x02, 0x03, 0x00, 0x00, 0x02, 0x06, 0x01, 0x00, 0x04, 0x0b, 0x08, 0x00, 0x09, 0x00, 0x00, 0x00
        /*0020*/ 	.byte	0x00, 0x00, 0x00, 0x00


//--------------------- .nv.info._Z6BackupPhS_S_mS_S_S_ --------------------------
	.section	.nv.info._Z6BackupPhS_S_mS_S_S_,"",@"SHT_CUDA_INFO"
	.sectionflags	@""
	.align	4


	//----- nvinfo : EIATTR_CUDA_API_VERSION
	.align		4
        /*0000*/ 	.byte	0x04, 0x37
        /*0002*/ 	.short	(.L_16 - .L_15)
.L_15:
        /*0004*/ 	.word	0x00000082


	//----- nvinfo : EIATTR_KPARAM_INFO
	.align		4
.L_16:
        /*0008*/ 	.byte	0x04, 0x17
        /*000a*/ 	.short	(.L_18 - .L_17)
.L_17:
        /*000c*/ 	.word	0x00000000
        /*0010*/ 	.short	0x0006
        /*0012*/ 	.short	0x0030
        /*0014*/ 	.byte	0x00, 0xf5, 0x21, 0x00


	//----- nvinfo : EIATTR_KPARAM_INFO
	.align		4
.L_18:
        /*0018*/ 	.byte	0x04, 0x17
        /*001a*/ 	.short	(.L_20 - .L_19)
.L_19:
        /*001c*/ 	.word	0x00000000
        /*0020*/ 	.short	0x0005
        /*0022*/ 	.short	0x0028
        /*0024*/ 	.byte	0x00, 0xf5, 0x21, 0x00


	//----- nvinfo : EIATTR_KPARAM_INFO
	.align		4
.L_20:
        /*0028*/ 	.byte	0x04, 0x17
        /*002a*/ 	.short	(.L_22 - .L_21)
.L_21:
        /*002c*/ 	.word	0x00000000
        /*0030*/ 	.short	0x0004
        /*0032*/ 	.short	0x0020
        /*0034*/ 	.byte	0x00, 0xf5, 0x21, 0x00


	//----- nvinfo : EIATTR_KPARAM_INFO
	.align		4
.L_22:
        /*0038*/ 	.byte	0x04, 0x17
        /*003a*/ 	.short	(.L_24 - .L_23)
.L_23:
        /*003c*/ 	.word	0x00000000
        /*0040*/ 	.short	0x0003
        /*0042*/ 	.short	0x0018
        /*0044*/ 	.byte	0x00, 0xf0, 0x21, 0x00


	//----- nvinfo : EIATTR_KPARAM_INFO
	.align		4
.L_24:
        /*0048*/ 	.byte	0x04, 0x17
        /*004a*/ 	.short	(.L_26 - .L_25)
.L_25:
        /*004c*/ 	.word	0x00000000
        /*0050*/ 	.short	0x0002
        /*0052*/ 	.short	0x0010
        /*0054*/ 	.byte	0x00, 0xf5, 0x21, 0x00


	//----- nvinfo : EIATTR_KPARAM_INFO
	.align		4
.L_26:
        /*0058*/ 	.byte	0x04, 0x17
        /*005a*/ 	.short	(.L_28 - .L_27)
.L_27:
        /*005c*/ 	.word	0x00000000
        /*0060*/ 	.short	0x0001
        /*0062*/ 	.short	0x0008
        /*0064*/ 	.byte	0x00, 0xf5, 0x21, 0x00


	//----- nvinfo : EIATTR_KPARAM_INFO
	.align		4
.L_28:
        /*0068*/ 	.byte	0x04, 0x17
        /*006a*/ 	.short	(.L_30 - .L_29)
.L_29:
        /*006c*/ 	.word	0x00000000
        /*0070*/ 	.short	0x0000
        /*0072*/ 	.short	0x0000
        /*0074*/ 	.byte	0x00, 0xf5, 0x21, 0x00


	//----- nvinfo : EIATTR_SPARSE_MMA_MASK
	.align		4
.L_30:
        /*0078*/ 	.byte	0x03, 0x50
        /*007a*/ 	.short	0x0000


	//----- nvinfo : EIATTR_MAXREG_COUNT
	.align		4
        /*007c*/ 	.byte	0x03, 0x1b
        /*007e*/ 	.short	0x00ff


	//----- nvinfo : EIATTR_MERCURY_ISA_VERSION
	.align		4
        /*0080*/ 	.byte	0x03, 0x5f
        /*0082*/ 	.short	0x0101


	//----- nvinfo : EIATTR_VRC_CTA_INIT_COUNT
	.align		4
        /*0084*/ 	.byte	0x02, 0x4a
	.zero		1
	.zero		1


	//----- nvinfo : EIATTR_EXIT_INSTR_OFFSETS
	.align		4
        /*0088*/ 	.byte	0x04, 0x1c
        /*008a*/ 	.short	(.L_32 - .L_31)


	//   ....[0]....
.L_31:
        /*008c*/ 	.word	0x00000230


	//----- nvinfo : EIATTR_CBANK_PARAM_SIZE
	.align		4
.L_32:
        /*0090*/ 	.byte	0x03, 0x19
        /*0092*/ 	.short	0x0038


	//----- nvinfo : EIATTR_PARAM_CBANK
	.align		4
        /*0094*/ 	.byte	0x04, 0x0a
        /*0096*/ 	.short	(.L_34 - .L_33)
	.align		4
.L_33:
        /*0098*/ 	.word	index@(.nv.constant0._Z6BackupPhS_S_mS_S_S_)
        /*009c*/ 	.short	0x0380
        /*009e*/ 	.short	0x0038


	//----- nvinfo : EIATTR_SW_WAR
	.align		4
.L_34:
        /*00a0*/ 	.byte	0x04, 0x36
        /*00a2*/ 	.short	(.L_36 - .L_35)
.L_35:
        /*00a4*/ 	.word	0x00000008
.L_36:


//--------------------- .nv.callgraph             --------------------------
	.section	.nv.callgraph,"",@"SHT_CUDA_CALLGRAPH"
	.align	4
	.sectionentsize	8
	.align		4
        /*0000*/ 	.word	0x00000000
	.align		4
        /*0004*/ 	.word	0xffffffff
	.align		4
        /*0008*/ 	.word	0x00000000
	.align		4
        /*000c*/ 	.word	0xfffffffe
	.align		4
        /*0010*/ 	.word	0x00000000
	.align		4
        /*0014*/ 	.word	0xfffffffd
	.align		4
        /*0018*/ 	.word	0x00000000
	.align		4
        /*001c*/ 	.word	0xfffffffc


//--------------------- .nv.constant4             --------------------------
	.section	.nv.constant4,"a",@progbits
	.align	8
	.align		8
.nv.constant4:
        /*0000*/ 	.dword	precalc_xorwow_matrix
	.align		8
        /*0008*/ 	.dword	precalc_xorwow_offset_matrix
	.align		8
        /*0010*/ 	.dword	mrg32k3aM1
	.align		8
        /*0018*/ 	.dword	mrg32k3aM2
	.align		8
        /*0020*/ 	.dword	mrg32k3aM1SubSeq
	.align		8
        /*0028*/ 	.dword	mrg32k3aM2SubSeq
	.align		8
        /*0030*/ 	.dword	mrg32k3aM1Seq
	.align		8
        /*0038*/ 	.dword	mrg32k3aM2Seq


//--------------------- .nv.constant3             --------------------------
	.section	.nv.constant3,"a",@progbits
	.align	8
.nv.constant3:
	.type		__cr_lgamma_table,@object
	.size		__cr_lgamma_table,(.L_8 - __cr_lgamma_table)
__cr_lgamma_table:
        /*0000*/ 	.byte	0x00, 0x00, 0x00, 0x00, 0x00, 0x00, 0x00, 0x00, 0x00, 0x00, 0x00, 0x00, 0x00, 0x00, 0x00, 0x00
        /*0010*/ 	.byte	0xef, 0x39, 0xfa, 0xfe, 0x42, 0x2e, 0xe6, 0x3f, 0x02, 0x20, 0x2a, 0xfa, 0x0b, 0xab, 0xfc, 0x3f
        /*0020*/ 	.byte	0xf9, 0x2c, 0x92, 0x7c, 0xa7, 0x6c, 0x09, 0x40, 0xc9, 0x79, 0x44, 0x3c, 0x64, 0x26, 0x13, 0x40
        /*0030*/ 	.byte	0xca, 0x01, 0xcf, 0x3a, 0x27, 0x51, 0x1a, 0x40, 0x30, 0xcc, 0x2d, 0xf3, 0xe1, 0x0c, 0x21, 0x40
        /*0040*/ 	.byte	0x0d, 0xb7, 0xfc, 0x82, 0x8e, 0x35, 0x25, 0x40
.L_8:


//--------------------- .text._Z6BackupPhS_S_mS_S_S_ --------------------------
	.section	.text._Z6BackupPhS_S_mS_S_S_,"ax",@progbits
	.align	128
        .global         _Z6BackupPhS_S_mS_S_S_
        .type           _Z6BackupPhS_S_mS_S_S_,@function
        .size           _Z6BackupPhS_S_mS_S_S_,(.L_x_1 - _Z6BackupPhS_S_mS_S_S_)
        .other          _Z6BackupPhS_S_mS_S_S_,@"STO_CUDA_ENTRY STV_DEFAULT"
_Z6BackupPhS_S_mS_S_S_:
.text._Z6BackupPhS_S_mS_S_S_:
[----:B------:R-:W-:Y:S01]  /*0000*/  LDC R1, c[0x0][0x37c] ;  /* 0x0000df00ff017b82 */ /* 0x000fe20000000800 */
[----:B------:R-:W0:Y:S07]  /*0010*/  S2R R0, SR_TID.X ;  /* 0x0000000000007919 */ /* 0x000e2e0000002100 */
[----:B------:R-:W0:Y:S01]  /*0020*/  S2UR UR4, SR_CTAID.X ;  /* 0x00000000000479c3 */ /* 0x000e220000002500 */
[----:B------:R-:W1:Y:S01]  /*0030*/  LDCU UR6, c[0x0][0x398] ;  /* 0x00007300ff0677ac */ /* 0x000e620008000800 */
[----:B------:R-:W2:Y:S01]  /*0040*/  S2R R2, SR_TID.Y ;  /* 0x0000000000027919 */ /* 0x000ea20000002200 */
[----:B------:R-:W3:Y:S05]  /*0050*/  LDCU.128 UR8, c[0x0][0x380] ;  /* 0x00007000ff0877ac */ /* 0x000eea0008000c00 */
[----:B------:R-:W0:Y:S01]  /*0060*/  LDC R3, c[0x0][0x360] ;  /* 0x0000d800ff037b82 */ /* 0x000e220000000800 */
[----:B------:R-:W4:Y:S07]  /*0070*/  LDCU.128 UR12, c[0x0][0x3a0] ;  /* 0x00007400ff0c77ac */ /* 0x000f2e0008000c00 */
[----:B------:R-:W2:Y:S08]  /*0080*/  S2UR UR5, SR_CTAID.Y ;  /* 0x00000000000579c3 */ /* 0x000eb00000002600 */
[----:B------:R-:W2:Y:S01]  /*0090*/  LDC R5, c[0x0][0x364] ;  /* 0x0000d900ff057b82 */ /* 0x000ea20000000800 */
[----:B0-----:R-:W-:-:S02]  /*00a0*/  IMAD R0, R3, UR4, R0 ;  /* 0x0000000403007c24 */ /* 0x001fc4000f8e0200 */
[----:B--2---:R-:W-:Y:S01]  /*00b0*/  IMAD R3, R5, UR5, R2 ;  /* 0x0000000505037c24 */ /* 0x004fe2000f8e0202 */
[----:B------:R-:W0:Y:S03]  /*00c0*/  LDCU.64 UR4, c[0x0][0x358] ;  /* 0x00006b00ff0477ac */ /* 0x000e260008000a00 */
[----:B-1----:R-:W-:Y:S01]  /*00d0*/  IMAD R0, R3, UR6, R0 ;  /* 0x0000000603007c24 */ /* 0x002fe2000f8e0200 */
[----:B------:R-:W1:Y:S04]  /*00e0*/  LDCU.64 UR6, c[0x0][0x390] ;  /* 0x00007200ff0677ac */ /* 0x000e680008000a00 */
[----:B---3--:R-:W-:Y:S02]  /*00f0*/  IADD3 R2, P0, PT, R0, UR8, RZ ;  /* 0x0000000800027c10 */ /* 0x008fe4000ff1e0ff */
[----:B------:R-:W-:-:S04]  /*0100*/  SHF.R.S32.HI R12, RZ, 0x1f, R0 ;  /* 0x0000001fff0c7819 */ /* 0x000fc80000011400 */
[----:B------:R-:W-:-:S05]  /*0110*/  IADD3.X R3, PT, PT, R12, UR9, RZ, P0, !PT ;  /* 0x000000090c037c10 */ /* 0x000fca00087fe4ff */
[----:B0-----:R-:W2:Y:S01]  /*0120*/  LDG.E.U8 R13, desc[UR4][R2.64] ;  /* 0x00000004020d7981 */ /* 0x001ea2000c1e1100 */
[C---:B----4-:R-:W-:Y:S02]  /*0130*/  IADD3 R4, P0, PT, R0.reuse, UR12, RZ ;  /* 0x0000000c00047c10 */ /* 0x050fe4000ff1e0ff */
[----:B------:R-:W-:Y:S02]  /*0140*/  IADD3 R6, P1, PT, R0, UR10, RZ ;  /* 0x0000000a00067c10 */ /* 0x000fe4000ff3e0ff */
[C---:B------:R-:W-:Y:S02]  /*0150*/  IADD3.X R5, PT, PT, R12.reuse, UR13, RZ, P0, !PT ;  /* 0x0000000d0c057c10 */ /* 0x040fe400087fe4ff */
[----:B------:R-:W-:-:S03]  /*0160*/  IADD3.X R7, PT, PT, R12, UR11, RZ, P1, !PT ;  /* 0x0000000b0c077c10 */ /* 0x000fc60008ffe4ff */
[----:B--2---:R-:W-:Y:S04]  /*0170*/  STG.E.U8 desc[UR4][R4.64], R13 ;  /* 0x0000000d04007986 */ /* 0x004fe8000c101104 */
[----:B------:R-:W2:Y:S01]  /*0180*/  LDG.E.U8 R7, desc[UR4][R6.64] ;  /* 0x0000000406077981 */ /* 0x000ea2000c1e1100 */
[C---:B------:R-:W-:Y:S02]  /*0190*/  IADD3 R8, P0, PT, R0.reuse, UR14, RZ ;  /* 0x0000000e00087c10 */ /* 0x040fe4000ff1e0ff */
[----:B-1----:R-:W-:Y:S02]  /*01a0*/  IADD3 R10, P1, PT, R0, UR6, RZ ;  /* 0x00000006000a7c10 */ /* 0x002fe4000ff3e0ff */
[C---:B------:R-:W-:Y:S02]  /*01b0*/  IADD3.X R9, PT, PT, R12.reuse, UR15, RZ, P0, !PT ;  /* 0x0000000f0c097c10 */ /* 0x040fe400087fe4ff */
[----:B------:R-:W-:Y:S01]  /*01c0*/  IADD3.X R11, PT, PT, R12, UR7, RZ, P1, !PT ;  /* 0x000000070c0b7c10 */ /* 0x000fe20008ffe4ff */
[----:B------:R-:W0:Y:S02]  /*01d0*/  LDCU.64 UR6, c[0x0][0x3b0] ;  /* 0x00007600ff0677ac */ /* 0x000e240008000a00 */
[----:B--2---:R-:W-:Y:S04]  /*01e0*/  STG.E.U8 desc[UR4][R8.64], R7 ;  /* 0x0000000708007986 */ /* 0x004fe8000c101104 */
[----:B------:R-:W2:Y:S01]  /*01f0*/  LDG.E.U8 R11, desc[UR4][R10.64] ;  /* 0x000000040a0b7981 */ /* 0x000ea2000c1e1100 */
[----:B0-----:R-:W-:-:S04]  /*0200*/  IADD3 R2, P0, PT, R0, UR6, RZ ;  /* 0x0000000600027c10 */ /* 0x001fc8000ff1e0ff */
[----:B------:R-:W-:-:S05]  /*0210*/  IADD3.X R3, PT, PT, R12, UR7, RZ, P0, !PT ;  /* 0x000000070c037c10 */ /* 0x000fca00087fe4ff */
[----:B--2---:R-:W-:Y:S01]  /*0220*/  STG.E.U8 desc[UR4][R2.64], R11 ;  /* 0x0000000b02007986 */ /* 0x004fe2000c101104 */
[----:B------:R-:W-:Y:S05]  /*0230*/  EXIT ;  /* 0x000000000000794d */ /* 0x000fea0003800000 */
.L_x_0:
[----:B------:R-:W-:-:S00]  /*0240*/  BRA `(.L_x_0) ;  /* 0xfffffffc00fc7947 */ /* 0x000fc0000383ffff */
[----:B------:R-:W-:-:S00]  /*0250*/  NOP ;  /* 0x0000000000007918 */ /* 0x000fc00000000000 */
        /* <DEDUP_REMOVED lines=10> */
.L_x_1:


//--------------------- .nv.global.init           --------------------------
	.section	.nv.global.init,"aw",@progbits
	.align	4
.nv.global.init:
	.type		mrg32k3aM1SubSeq,@object
	.size		mrg32k3aM1SubSeq,(mrg32k3aM2SubSeq - mrg32k3aM1SubSeq)
mrg32k3aM1SubSeq:
        /*0000*/ 	.byte	0x0b, 0xcc, 0xee, 0x04, 0x73, 0x29, 0x8b, 0x6f, 0xf6, 0x53, 0x03, 0xf6, 0x23, 0xf6, 0xea, 0xda
        /* <DEDUP_REMOVED lines=125> */
	.type		mrg32k3aM2SubSeq,@object
	.size		mrg32k3aM2SubSeq,(mrg32k3aM1 - mrg32k3aM2SubSeq)
mrg32k3aM2SubSeq:
        /* <DEDUP_REMOVED lines=126> */
	.type		mrg32k3aM1,@object
	.size		mrg32k3aM1,(mrg32k3aM1Seq - mrg32k3aM1)
mrg32k3aM1:
        /* <DEDUP_REMOVED lines=144> */
	.type		mrg32k3aM1Seq,@object
	.size		mrg32k3aM1Seq,(mrg32k3aM2 - mrg32k3aM1Seq)
mrg32k3aM1Seq:
        /* <DEDUP_REMOVED lines=144> */
	.type		mrg32k3aM2,@object
	.size		mrg32k3aM2,(mrg32k3aM2Seq - mrg32k3aM2)
mrg32k3aM2:
        /* <DEDUP_REMOVED lines=144> */
	.type		mrg32k3aM2Seq,@object
	.size		mrg32k3aM2Seq,(precalc_xorwow_matrix - mrg32k3aM2Seq)
mrg32k3aM2Seq:
        /* <DEDUP_REMOVED lines=144> */
	.type		precalc_xorwow_matrix,@object
	.size		precalc_xorwow_matrix,(precalc_xorwow_offset_matrix - precalc_xorwow_matrix)
precalc_xorwow_matrix:
        /* <DEDUP_REMOVED lines=6400> */
	.type		precalc_xorwow_offset_matrix,@object
	.size		precalc_xorwow_offset_matrix,(.L_1 - precalc_xorwow_offset_matrix)
precalc_xorwow_offset_matrix:
        /* <DEDUP_REMOVED lines=6400> */
.L_1:


//--------------------- .nv.shared.reserved.0     --------------------------
	.section	.nv.shared.reserved.0,"aw",@nobits
	.weak		__nv_reservedSMEM_offset_0_alias
	.size		__nv_reservedSMEM_offset_0_alias, 0, 64
	.other		__nv_reservedSMEM_offset_0_alias,@"STO_CUDA_RESERVED_SHARED STV_DEFAULT"
__nv_reservedSMEM_offset_0_alias:
	.zero		0
	.zero		64


//--------------------- .nv.constant0._Z6BackupPhS_S_mS_S_S_ --------------------------
	.section	.nv.constant0._Z6BackupPhS_S_mS_S_S_,"a",@progbits
	.sectionflags	@""
	.align	4
.nv.constant0._Z6BackupPhS_S_mS_S_S_:
	.zero		952


//--------------------- SYMBOLS --------------------------

	.type		.nv.reservedSmem.offset0,@object
	.size		.nv.reservedSmem.offset0,0x4
